	.headerflags	@"EF_CUDA_TEXMODE_UNIFIED EF_CUDA_64BIT_ADDRESS EF_CUDA_ACCELERATORS EF_CUDA_SM90 EF_CUDA_VIRTUAL_SM(EF_CUDA_SM90)"
	.elftype	@"ET_EXEC"


//--------------------- .nv.info                  --------------------------
	.section	.nv.info,"",@"SHT_CUDA_INFO"
	.align	4


	//----- nvinfo : EIATTR_REGCOUNT
	.align		4
        /*0000*/ 	.byte	0x04, 0x2f
        /*0002*/ 	.short	(.L_3 - .L_2)
	.align		4
.L_2:
        /*0004*/ 	.word	index@(triton_poi_fused__native_batch_norm_legit_no_training_relu_9)
        /*0008*/ 	.word	0x0000001a


	//----- nvinfo : EIATTR_MIN_STACK_SIZE
	.align		4
.L_3:
        /*000c*/ 	.byte	0x04, 0x12
        /*000e*/ 	.short	(.L_5 - .L_4)
	.align		4
.L_4:
        /*0010*/ 	.word	index@(triton_poi_fused__native_batch_norm_legit_no_training_relu_9)
        /*0014*/ 	.word	0x00000000


	//----- nvinfo : EIATTR_FRAME_SIZE
	.align		4
.L_5:
        /*0018*/ 	.byte	0x04, 0x11
        /*001a*/ 	.short	(.L_7 - .L_6)
	.align		4
.L_6:
        /*001c*/ 	.word	index@(triton_poi_fused__native_batch_norm_legit_no_training_relu_9)
        /*0020*/ 	.word	0x00000000


	//----- nvinfo : EIATTR_MIN_STACK_SIZE
	.align		4
.L_7:
        /*0024*/ 	.byte	0x04, 0x12
        /*0026*/ 	.short	(.L_9 - .L_8)
	.align		4
.L_8:
        /*0028*/ 	.word	index@(triton_poi_fused__native_batch_norm_legit_no_training_relu_9)
        /*002c*/ 	.word	0x00000000
.L_9:


//--------------------- .nv.info.triton_poi_fused__native_batch_norm_legit_no_training_relu_9 --------------------------
	.section	.nv.info.triton_poi_fused__native_batch_norm_legit_no_training_relu_9,"",@"SHT_CUDA_INFO"
	.sectionflags	@""
	.align	4


	//----- nvinfo : EIATTR_CUDA_API_VERSION
	.align		4
        /*0000*/ 	.byte	0x04, 0x37
        /*0002*/ 	.short	(.L_11 - .L_10)
.L_10:
        /*0004*/ 	.word	0x0000007c


	//----- nvinfo : EIATTR_KPARAM_INFO
	.align		4
.L_11:
        /*0008*/ 	.byte	0x04, 0x17
        /*000a*/ 	.short	(.L_13 - .L_12)
.L_12:
        /*000c*/ 	.word	0x00000000
        /*0010*/ 	.short	0x0003
        /*0012*/ 	.short	0x0018
        /*0014*/ 	.byte	0x00, 0xf0, 0x11, 0x00


	//----- nvinfo : EIATTR_KPARAM_INFO
	.align		4
.L_13:
        /*0018*/ 	.byte	0x04, 0x17
        /*001a*/ 	.short	(.L_15 - .L_14)
.L_14:
        /*001c*/ 	.word	0x00000000
        /*0020*/ 	.short	0x0002
        /*0022*/ 	.short	0x0010
        /*0024*/ 	.byte	0x00, 0xf4, 0x21, 0x00


	//----- nvinfo : EIATTR_KPARAM_INFO
	.align		4
.L_15:
        /*0028*/ 	.byte	0x04, 0x17
        /*002a*/ 	.short	(.L_17 - .L_16)
.L_16:
        /*002c*/ 	.word	0x00000000
        /*0030*/ 	.short	0x0001
        /*0032*/ 	.short	0x0008
        /*0034*/ 	.byte	0x00, 0xf4, 0x21, 0x00


	//----- nvinfo : EIATTR_KPARAM_INFO
	.align		4
.L_17:
        /*0038*/ 	.byte	0x04, 0x17
        /*003a*/ 	.short	(.L_19 - .L_18)
.L_18:
        /*003c*/ 	.word	0x00000000
        /*0040*/ 	.short	0x0000
        /*0042*/ 	.short	0x0000
        /*0044*/ 	.byte	0x00, 0xf4, 0x21, 0x00


	//----- nvinfo : EIATTR_SPARSE_MMA_MASK
	.align		4
.L_19:
        /*0048*/ 	.byte	0x03, 0x50
        /*004a*/ 	.short	0x0000


	//----- nvinfo : EIATTR_MAXREG_COUNT
	.align		4
        /*004c*/ 	.byte	0x03, 0x1b
        /*004e*/ 	.short	0x00ff


	//----- nvinfo : EIATTR_EXIT_INSTR_OFFSETS
	.align		4
        /*0050*/ 	.byte	0x04, 0x1c
        /*0052*/ 	.short	(.L_21 - .L_20)


	//   ....[0]....
.L_20:
        /*0054*/ 	.word	0x00000610


	//----- nvinfo : EIATTR_REQNTID
	.align		4
.L_21:
        /*0058*/ 	.byte	0x04, 0x10
        /*005a*/ 	.short	(.L_23 - .L_22)
.L_22:
        /*005c*/ 	.word	0x00000080
        /*0060*/ 	.word	0x00000001
        /*0064*/ 	.word	0x00000001


	//----- nvinfo : EIATTR_CBANK_PARAM_SIZE
	.align		4
.L_23:
        /*0068*/ 	.byte	0x03, 0x19
        /*006a*/ 	.short	0x001c


	//----- nvinfo : EIATTR_PARAM_CBANK
	.align		4
        /*006c*/ 	.byte	0x04, 0x0a
        /*006e*/ 	.short	(.L_25 - .L_24)
	.align		4
.L_24:
        /*0070*/ 	.word	index@(.nv.constant0.triton_poi_fused__native_batch_norm_legit_no_training_relu_9)
        /*0074*/ 	.short	0x0210
        /*0076*/ 	.short	0x001c


	//----- nvinfo : EIATTR_SW_WAR
	.align		4
.L_25:
        /*0078*/ 	.byte	0x04, 0x36
        /*007a*/ 	.short	(.L_27 - .L_26)
.L_26:
        /*007c*/ 	.word	0x00000008
.L_27:


//--------------------- .nv.callgraph             --------------------------
	.section	.nv.callgraph,"",@"SHT_CUDA_CALLGRAPH"
	.align	4
	.sectionentsize	8
	.align		4
        /*0000*/ 	.word	0x00000000
	.align		4
        /*0004*/ 	.word	0xffffffff
	.align		4
        /*0008*/ 	.word	0x00000000
	.align		4
        /*000c*/ 	.word	0xfffffffe
	.align		4
        /*0010*/ 	.word	0x00000000
	.align		4
        /*0014*/ 	.word	0xfffffffd
	.align		4
        /*0018*/ 	.word	0x00000000
	.align		4
        /*001c*/ 	.word	0xfffffffc


//--------------------- .nv.constant4             --------------------------
	.section	.nv.constant4,"a",@progbits
	.align	8
	.align		8
.nv.constant4:
        /*0000*/ 	.dword	_$_str
	.align		8
        /*0008*/ 	.dword	_$_str_$_2


//--------------------- .text.triton_poi_fused__native_batch_norm_legit_no_training_relu_9 --------------------------
	.section	.text.triton_poi_fused__native_batch_norm_legit_no_training_relu_9,"ax",@progbits
	.align	128
        .global         triton_poi_fused__native_batch_norm_legit_no_training_relu_9
        .type           triton_poi_fused__native_batch_norm_legit_no_training_relu_9,@function
        .size           triton_poi_fused__native_batch_norm_legit_no_training_relu_9,(.L_x_1 - triton_poi_fused__native_batch_norm_legit_no_training_relu_9)
        .other          triton_poi_fused__native_batch_norm_legit_no_training_relu_9,@"STO_CUDA_ENTRY STV_DEFAULT"
triton_poi_fused__native_batch_norm_legit_no_training_relu_9:
.text.triton_poi_fused__native_batch_norm_legit_no_training_relu_9:
[----:B------:R-:W-:Y:S01]  /*0000*/  LDC R1, c[0x0][0x28] ;  /* 0x00000a00ff017b82 */ /* 0x000fe20000000800 */
[----:B------:R-:W1:Y:S07]  /*0010*/  S2R R0, SR_TID.X ;  /* 0x0000000000007919 */ /* 0x000e6e0000002100 */
[----:B------:R-:W2:Y:S01]  /*0020*/  LDC.64 R16, c[0x0][0x220] ;  /* 0x00008800ff107b82 */ /* 0x000ea20000000a00 */
[----:B------:R-:W-:Y:S01]  /*0030*/  ULDC.64 UR4, c[0x0][0x208] ;  /* 0x0000820000047ab9 */ /* 0x000fe20000000a00 */
[----:B------:R-:W3:Y:S06]  /*0040*/  S2R R7, SR_CTAID.X ;  /* 0x0000000000077919 */ /* 0x000eec0000002500 */
[----:B------:R-:W4:Y:S01]  /*0050*/  LDC.64 R4, c[0x0][0x218] ;  /* 0x00008600ff047b82 */ /* 0x000f220000000a00 */
[----:B-1----:R-:W-:-:S02]  /*0060*/  SHF.L.U32 R0, R0, 0x2, RZ ;  /* 0x0000000200007819 */ /* 0x002fc400000006ff */
[----:B---3--:R-:W-:Y:S02]  /*0070*/  SHF.R.S32.HI R2, RZ, 0x15, R7 ;  /* 0x00000015ff027819 */ /* 0x008fe40000011407 */
[----:B------:R-:W-:Y:S02]  /*0080*/  LOP3.LUT R0, R0, 0x1fc, RZ, 0xc0, !PT ;  /* 0x000001fc00007812 */ /* 0x000fe400078ec0ff */
[----:B------:R-:W-:Y:S02]  /*0090*/  SGXT R2, R2, 0x1 ;  /* 0x000000010202781a */ /* 0x000fe40000000200 */
[----:B------:R-:W-:-:S04]  /*00a0*/  LEA R7, R7, R0, 0xa ;  /* 0x0000000007077211 */ /* 0x000fc800078e50ff */
[----:B------:R-:W-:-:S04]  /*00b0*/  LEA.HI R2, R2, R7, RZ, 0x6 ;  /* 0x0000000702027211 */ /* 0x000fc800078f30ff */
[----:B------:R-:W-:-:S04]  /*00c0*/  LOP3.LUT R2, R2, 0xffffffc0, RZ, 0xc0, !PT ;  /* 0xffffffc002027812 */ /* 0x000fc800078ec0ff */
[----:B------:R-:W-:Y:S02]  /*00d0*/  IADD3 R9, R7, -R2, RZ ;  /* 0x8000000207097210 */ /* 0x000fe40007ffe0ff */
[----:B------:R-:W1:Y:S03]  /*00e0*/  LDC.64 R2, c[0x0][0x210] ;  /* 0x00008400ff027b82 */ /* 0x000e660000000a00 */
[----:B--2---:R-:W-:-:S06]  /*00f0*/  IMAD.WIDE R16, R9, 0x4, R16 ;  /* 0x0000000409107825 */ /* 0x004fcc00078e0210 */
[----:B------:R-:W2:Y:S01]  /*0100*/  LDG.E.EL.128 R16, desc[UR4][R16.64] ;  /* 0x0000000410107981 */ /* 0x000ea2000c2e1d00 */
[----:B----4-:R-:W-:-:S04]  /*0110*/  IMAD.WIDE R4, R9, 0x4, R4 ;  /* 0x0000000409047825 */ /* 0x010fc800078e0204 */
[----:B-1----:R-:W-:Y:S02]  /*0120*/  IMAD.WIDE R2, R7, 0x4, R2 ;  /* 0x0000000407027825 */ /* 0x002fe400078e0202 */
[----:B------:R-:W3:Y:S04]  /*0130*/  LDG.E.EL.128 R4, desc[UR4][R4.64] ;  /* 0x0000000404047981 */ /* 0x000ee8000c2e1d00 */
[----:B------:R-:W3:Y:S04]  /*0140*/  LDG.E.128 R8, desc[UR4][R2.64+0x800] ;  /* 0x0008000402087981 */ /* 0x000ee8000c1e1d00 */
[----:B------:R-:W4:Y:S01]  /*0150*/  LDG.E.128 R12, desc[UR4][R2.64] ;  /* 0x00000004020c7981 */ /* 0x000f22000c1e1d00 */
[----:B------:R-:W-:Y:S01]  /*0160*/  HFMA2.MMA R22, -RZ, RZ, 1.625, 0 ;  /* 0x3e800000ff167435 */ /* 0x000fe200000001ff */
[----:B--2---:R-:W-:Y:S01]  /*0170*/  FADD R0, R16, 9.9999997473787516356e-06 ;  /* 0x3727c5ac10007421 */ /* 0x004fe20000000000 */
[----:B------:R-:W-:Y:S01]  /*0180*/  FADD R18, R18, 9.9999997473787516356e-06 ;  /* 0x3727c5ac12127421 */ /* 0x000fe20000000000 */
[----:B------:R-:W-:-:S04]  /*0190*/  FADD R19, R19, 9.9999997473787516356e-06 ;  /* 0x3727c5ac13137421 */ /* 0x000fc80000000000 */
[----:B------:R-:W1:Y:S01]  /*01a0*/  MUFU.SQRT R0, R0 ;  /* 0x0000000000007308 */ /* 0x000e620000002000 */
[----:B------:R-:W-:-:S07]  /*01b0*/  FADD R20, R17, 9.9999997473787516356e-06 ;  /* 0x3727c5ac11147421 */ /* 0x000fce0000000000 */
[----:B------:R-:W2:Y:S08]  /*01c0*/  MUFU.SQRT R18, R18 ;  /* 0x0000001200127308 */ /* 0x000eb00000002000 */
[----:B------:R-:W5:Y:S01]  /*01d0*/  MUFU.SQRT R19, R19 ;  /* 0x0000001300137308 */ /* 0x000f620000002000 */
[----:B-1----:R-:W-:-:S07]  /*01e0*/  FSETP.GT.AND P6, PT, R0, 8.50705917302346158658e+37, PT ;  /* 0x7e8000000000780b */ /* 0x002fce0003fc4000 */
[----:B------:R-:W1:Y:S01]  /*01f0*/  MUFU.SQRT R20, R20 ;  /* 0x0000001400147308 */ /* 0x000e620000002000 */
[----:B--2---:R-:W-:Y:S02]  /*0200*/  FSETP.GT.AND P4, PT, R18, 8.50705917302346158658e+37, PT ;  /* 0x7e8000001200780b */ /* 0x004fe40003f84000 */
[C---:B------:R-:W-:Y:S02]  /*0210*/  FSETP.GEU.AND P2, PT, R0.reuse, 1.175494350822287508e-38, PT ;  /* 0x008000000000780b */ /* 0x040fe40003f4e000 */
[C---:B-----5:R-:W-:Y:S01]  /*0220*/  FSETP.GT.AND P3, PT, R19.reuse, 8.50705917302346158658e+37, PT ;  /* 0x7e8000001300780b */ /* 0x060fe20003f64000 */
[----:B------:R-:W-:Y:S01]  /*0230*/  @P6 FMUL R0, R0, 0.25 ;  /* 0x3e80000000006820 */ /* 0x000fe20000400000 */
[----:B------:R-:W-:Y:S02]  /*0240*/  FSETP.GEU.AND P0, PT, R18, 1.175494350822287508e-38, PT ;  /* 0x008000001200780b */ /* 0x000fe40003f0e000 */
[----:B------:R-:W-:Y:S02]  /*0250*/  FSEL R17, R22, 1, P6 ;  /* 0x3f80000016117808 */ /* 0x000fe40003000000 */
[----:B------:R-:W-:-:S02]  /*0260*/  FSETP.GEU.AND P6, PT, R19, 1.175494350822287508e-38, PT ;  /* 0x008000001300780b */ /* 0x000fc40003fce000 */
[----:B-1----:R-:W-:Y:S01]  /*0270*/  FSETP.GT.AND P5, PT, R20, 8.50705917302346158658e+37, PT ;  /* 0x7e8000001400780b */ /* 0x002fe20003fa4000 */
[----:B------:R-:W-:Y:S01]  /*0280*/  @P4 FMUL R18, R18, 0.25 ;  /* 0x3e80000012124820 */ /* 0x000fe20000400000 */
[----:B------:R-:W-:Y:S01]  /*0290*/  FSETP.GEU.AND P1, PT, R20, 1.175494350822287508e-38, PT ;  /* 0x008000001400780b */ /* 0x000fe20003f2e000 */
[----:B------:R-:W-:Y:S02]  /*02a0*/  @!P2 FMUL R0, R0, 16777216 ;  /* 0x4b8000000000a820 */ /* 0x000fe40000400000 */
[----:B------:R-:W-:Y:S02]  /*02b0*/  @P3 FMUL R19, R19, 0.25 ;  /* 0x3e80000013133820 */ /* 0x000fe40000400000 */
[----:B------:R-:W-:-:S04]  /*02c0*/  @!P0 FMUL R18, R18, 16777216 ;  /* 0x4b80000012128820 */ /* 0x000fc80000400000 */
[----:B------:R-:W-:Y:S01]  /*02d0*/  @!P6 FMUL R19, R19, 16777216 ;  /* 0x4b8000001313e820 */ /* 0x000fe20000400000 */
[----:B------:R-:W1:Y:S01]  /*02e0*/  MUFU.RCP R0, R0 ;  /* 0x0000000000007308 */ /* 0x000e620000001000 */
[----:B------:R-:W-:-:S04]  /*02f0*/  @P5 FMUL R20, R20, 0.25 ;  /* 0x3e80000014145820 */ /* 0x000fc80000400000 */
[----:B------:R-:W-:-:S03]  /*0300*/  @!P1 FMUL R20, R20, 16777216 ;  /* 0x4b80000014149820 */ /* 0x000fc60000400000 */
[----:B------:R-:W2:Y:S01]  /*0310*/  MUFU.RCP R18, R18 ;  /* 0x0000001200127308 */ /* 0x000ea20000001000 */
[C---:B------:R-:W-:Y:S02]  /*0320*/  FSEL R21, R22.reuse, 1, P5 ;  /* 0x3f80000016157808 */ /* 0x040fe40002800000 */
[----:B------:R-:W-:-:S05]  /*0330*/  FSEL R23, R22, 1, P4 ;  /* 0x3f80000016177808 */ /* 0x000fca0002000000 */
[----:B------:R-:W5:Y:S01]  /*0340*/  MUFU.RCP R19, R19 ;  /* 0x0000001300137308 */ /* 0x000f620000001000 */
[----:B------:R-:W-:Y:S01]  /*0350*/  FSEL R22, R22, 1, P3 ;  /* 0x3f80000016167808 */ /* 0x000fe20001800000 */
[----:B------:R-:W-:Y:S01]  /*0360*/  @!P2 FMUL R17, R17, 16777216 ;  /* 0x4b8000001111a820 */ /* 0x000fe20000400000 */
[----:B------:R-:W-:-:S05]  /*0370*/  @!P0 FMUL R23, R23, 16777216 ;  /* 0x4b80000017178820 */ /* 0x000fca0000400000 */
[----:B------:R-:W4:Y:S01]  /*0380*/  MUFU.RCP R16, R20 ;  /* 0x0000001400107308 */ /* 0x000f220000001000 */
[----:B------:R-:W-:Y:S01]  /*0390*/  @!P6 FMUL R22, R22, 16777216 ;  /* 0x4b8000001616e820 */ /* 0x000fe20000400000 */
[----:B-1----:R-:W-:Y:S01]  /*03a0*/  FMUL R0, R0, R17 ;  /* 0x0000001100007220 */ /* 0x002fe20000400000 */
[----:B--2---:R-:W-:Y:S01]  /*03b0*/  FMUL R17, R18, R23 ;  /* 0x0000001712117220 */ /* 0x004fe20000400000 */
[--C-:B---3--:R-:W-:Y:S01]  /*03c0*/  FADD R11, R11, -R7.reuse ;  /* 0x800000070b0b7221 */ /* 0x108fe20000000000 */
[----:B------:R-:W-:Y:S01]  /*03d0*/  @!P1 FMUL R21, R21, 16777216 ;  /* 0x4b80000015159820 */ /* 0x000fe20000400000 */
[----:B-----5:R-:W-:Y:S01]  /*03e0*/  FMUL R18, R19, R22 ;  /* 0x0000001613127220 */ /* 0x020fe20000400000 */
[----:B----4-:R-:W-:Y:S01]  /*03f0*/  FADD R15, R15, -R7 ;  /* 0x800000070f0f7221 */ /* 0x010fe20000000000 */
[--C-:B------:R-:W-:Y:S01]  /*0400*/  FADD R10, R10, -R6.reuse ;  /* 0x800000060a0a7221 */ /* 0x100fe20000000000 */
[----:B------:R-:W-:Y:S01]  /*0410*/  FADD R14, R14, -R6 ;  /* 0x800000060e0e7221 */ /* 0x000fe20000000000 */
[----:B------:R-:W-:Y:S01]  /*0420*/  FMUL R11, R18, R11 ;  /* 0x0000000b120b7220 */ /* 0x000fe20000400000 */
[--C-:B------:R-:W-:Y:S01]  /*0430*/  FADD R7, R8, -R4.reuse ;  /* 0x8000000408077221 */ /* 0x100fe20000000000 */
[----:B------:R-:W-:Y:S01]  /*0440*/  FADD R19, R12, -R4 ;  /* 0x800000040c137221 */ /* 0x000fe20000000000 */
[--C-:B------:R-:W-:Y:S01]  /*0450*/  FADD R9, R9, -R5.reuse ;  /* 0x8000000509097221 */ /* 0x100fe20000000000 */
[----:B0-----:R-:W-:Y:S01]  /*0460*/  FMUL R16, R16, R21 ;  /* 0x0000001510107220 */ /* 0x001fe20000400000 */
[----:B------:R-:W-:Y:S01]  /*0470*/  FADD R13, R13, -R5 ;  /* 0x800000050d0d7221 */ /* 0x000fe20000000000 */
[C---:B------:R-:W-:Y:S01]  /*0480*/  FMUL R4, R0.reuse, R7 ;  /* 0x0000000700047220 */ /* 0x040fe20000400000 */
[----:B------:R-:W-:Y:S01]  /*0490*/  FMUL R19, R0, R19 ;  /* 0x0000001300137220 */ /* 0x000fe20000400000 */
[C---:B------:R-:W-:Y:S01]  /*04a0*/  FMUL R9, R16.reuse, R9 ;  /* 0x0000000910097220 */ /* 0x040fe20000400000 */
[C---:B------:R-:W-:Y:S01]  /*04b0*/  FMUL R10, R17.reuse, R10 ;  /* 0x0000000a110a7220 */ /* 0x040fe20000400000 */
[----:B------:R-:W-:Y:S01]  /*04c0*/  FMUL R13, R16, R13 ;  /* 0x0000000d100d7220 */ /* 0x000fe20000400000 */
[----:B------:R-:W-:Y:S01]  /*04d0*/  FMUL R14, R17, R14 ;  /* 0x0000000e110e7220 */ /* 0x000fe20000400000 */
[----:B------:R-:W-:Y:S01]  /*04e0*/  FMUL R15, R18, R15 ;  /* 0x0000000f120f7220 */ /* 0x000fe20000400000 */
[----:B------:R-:W-:-:S02]  /*04f0*/  FSETP.GEU.AND P6, PT, R11, RZ, PT ;  /* 0x000000ff0b00720b */ /* 0x000fc40003fce000 */
[----:B------:R-:W-:Y:S02]  /*0500*/  FSETP.GEU.AND P5, PT, R10, RZ, PT ;  /* 0x000000ff0a00720b */ /* 0x000fe40003fae000 */
[----:B------:R-:W-:Y:S02]  /*0510*/  SEL R7, R11, RZ, P6 ;  /* 0x000000ff0b077207 */ /* 0x000fe40003000000 */
[----:B------:R-:W-:Y:S02]  /*0520*/  FSETP.GEU.AND P4, PT, R9, RZ, PT ;  /* 0x000000ff0900720b */ /* 0x000fe40003f8e000 */
[----:B------:R-:W-:Y:S02]  /*0530*/  FSETP.GEU.AND P3, PT, R4, RZ, PT ;  /* 0x000000ff0400720b */ /* 0x000fe40003f6e000 */
[----:B------:R-:W-:Y:S02]  /*0540*/  FSETP.GEU.AND P2, PT, R14, RZ, PT ;  /* 0x000000ff0e00720b */ /* 0x000fe40003f4e000 */
[----:B------:R-:W-:-:S02]  /*0550*/  FSETP.GEU.AND P1, PT, R13, RZ, PT ;  /* 0x000000ff0d00720b */ /* 0x000fc40003f2e000 */
[----:B------:R-:W-:Y:S02]  /*0560*/  FSETP.GEU.AND P0, PT, R19, RZ, PT ;  /* 0x000000ff1300720b */ /* 0x000fe40003f0e000 */
[----:B------:R-:W-:Y:S02]  /*0570*/  FSETP.GEU.AND P6, PT, R15, RZ, PT ;  /* 0x000000ff0f00720b */ /* 0x000fe40003fce000 */
[----:B------:R-:W-:Y:S02]  /*0580*/  SEL R6, R10, RZ, P5 ;  /* 0x000000ff0a067207 */ /* 0x000fe40002800000 */
[----:B------:R-:W-:Y:S02]  /*0590*/  SEL R5, R9, RZ, P4 ;  /* 0x000000ff09057207 */ /* 0x000fe40002000000 */
[----:B------:R-:W-:Y:S02]  /*05a0*/  SEL R4, R4, RZ, P3 ;  /* 0x000000ff04047207 */ /* 0x000fe40001800000 */
[----:B------:R-:W-:-:S02]  /*05b0*/  SEL R14, R14, RZ, P2 ;  /* 0x000000ff0e0e7207 */ /* 0x000fc40001000000 */
[----:B------:R-:W-:Y:S02]  /*05c0*/  SEL R13, R13, RZ, P1 ;  /* 0x000000ff0d0d7207 */ /* 0x000fe40000800000 */
[----:B------:R-:W-:Y:S02]  /*05d0*/  SEL R12, R19, RZ, P0 ;  /* 0x000000ff130c7207 */ /* 0x000fe40000000000 */
[----:B------:R-:W-:Y:S01]  /*05e0*/  SEL R15, R15, RZ, P6 ;  /* 0x000000ff0f0f7207 */ /* 0x000fe20003000000 */
[----:B------:R-:W-:Y:S04]  /*05f0*/  STG.E.128 desc[UR4][R2.64+0x800], R4 ;  /* 0x0008000402007986 */ /* 0x000fe8000c101d04 */
[----:B------:R-:W-:Y:S01]  /*0600*/  STG.E.128 desc[UR4][R2.64], R12 ;  /* 0x0000000c02007986 */ /* 0x000fe2000c101d04 */
[----:B------:R-:W-:Y:S05]  /*0610*/  EXIT ;  /* 0x000000000000794d */ /* 0x000fea0003800000 */
.L_x_0:
[----:B------:R-:W-:-:S00]  /*0620*/  BRA `(.L_x_0) ;  /* 0xfffffffc00fc7947 */ /* 0x000fc0000383ffff */
[----:B------:R-:W-:-:S00]  /*0630*/  NOP ;  /* 0x0000000000007918 */ /* 0x000fc00000000000 */
        /* <DEDUP_REMOVED lines=12> */
.L_x_1:


//--------------------- .nv.global.init           --------------------------
	.section	.nv.global.init,"aw",@progbits
.nv.global.init:
	.type		_$_str,@object
	.size		_$_str,(_$_str_$_2 - _$_str)
_$_str:
        /*0000*/ 	.byte	0x5f, 0x5f, 0x43, 0x55, 0x44, 0x41, 0x5f, 0x46, 0x54, 0x5a, 0x00
	.type		_$_str_$_2,@object
	.size		_$_str_$_2,(.L_1 - _$_str_$_2)
_$_str_$_2:
        /*000b*/ 	.byte	0x5f, 0x5f, 0x43, 0x55, 0x44, 0x41, 0x5f, 0x50, 0x52, 0x45, 0x43, 0x5f, 0x53, 0x51, 0x52, 0x54
        /*001b*/ 	.byte	0x00
.L_1:


//--------------------- .nv.constant0.triton_poi_fused__native_batch_norm_legit_no_training_relu_9 --------------------------
	.section	.nv.constant0.triton_poi_fused__native_batch_norm_legit_no_training_relu_9,"a",@progbits
	.sectionflags	@""
	.align	4
.nv.constant0.triton_poi_fused__native_batch_norm_legit_no_training_relu_9:
	.zero		556
